//
// Generated by NVIDIA NVVM Compiler
//
// Compiler Build ID: CL-36424714
// Cuda compilation tools, release 13.0, V13.0.88
// Based on NVVM 20.0.0
//

.version 9.0
.target sm_100
.address_size 64

	// .globl	_Z23pointer_jump_algorithm_v
.extern .func  (.param .b64 func_retval0) malloc
(
	.param .b64 malloc_param_0
)
;
.extern .func  (.param .b32 func_retval0) vprintf
(
	.param .b64 vprintf_param_0,
	.param .b64 vprintf_param_1
)
;
// _ZZ23pointer_jump_algorithm_vE5nodes has been demoted
.global .align 1 .b8 $str[22] = {72, 101, 108, 108, 111, 32, 102, 114, 111, 109, 32, 116, 104, 114, 101, 97, 100, 32, 37, 100, 10};
.global .align 1 .b8 $str$1[24] = {73, 116, 101, 114, 97, 116, 105, 111, 110, 32, 110, 117, 109, 98, 101, 114, 32, 105, 115, 32, 37, 100, 10};
.global .align 1 .b8 $str$2[44] = {73, 110, 32, 105, 116, 101, 114, 97, 116, 105, 111, 110, 32, 37, 100, 44, 32, 110, 111, 100, 101, 115, 91, 37, 100, 93, 46, 100, 105, 115, 116, 32, 98, 101, 99, 111, 109, 101, 115, 32, 37, 100, 10};

.visible .entry _Z23pointer_jump_algorithm_v()
{
	.local .align 8 .b8 	__local_depot0[16];
	.reg .b64 	%SP;
	.reg .b64 	%SPL;
	.reg .pred 	%p<6>;
	.reg .b32 	%r<40>;
	.reg .b64 	%rd<58>;
	// demoted variable
	.shared .align 8 .b8 _ZZ23pointer_jump_algorithm_vE5nodes[80];
	mov.u64 	%SPL, __local_depot0;
	cvta.local.u64 	%SP, %SPL;
	add.u64 	%rd18, %SP, 0;
	add.u64 	%rd1, %SPL, 0;
	mov.u32 	%r1, %tid.x;
	{ // callseq 0, 0
	.param .b64 param0;
	st.param.b64 	[param0], 16;
	.param .b64 retval0;
	call.uni (retval0), 
	malloc, 
	(
	param0
	);
	ld.param.b64 	%rd19, [retval0];
	} // callseq 0
	mov.b32 	%r3, 0;
	st.u32 	[%rd19], %r3;
	mov.b64 	%rd21, 0;
	st.u64 	[%rd19+8], %rd21;
	shl.b32 	%r4, %r1, 3;
	mov.u32 	%r5, _ZZ23pointer_jump_algorithm_vE5nodes;
	add.s32 	%r2, %r5, %r4;
	st.shared.u64 	[%r2], %rd19;
	bar.sync 	0;
	setp.eq.s32 	%p1, %r1, 9;
	@%p1 bra 	$L__BB0_2;
	ld.shared.u64 	%rd22, [%r2];
	mov.b32 	%r6, 1;
	st.u32 	[%rd22], %r6;
	ld.shared.u64 	%rd23, [%r2+8];
	ld.shared.u64 	%rd24, [%r2];
	st.u64 	[%rd24+8], %rd23;
$L__BB0_2:
	st.local.u32 	[%rd1], %r1;
	mov.u64 	%rd25, $str;
	cvta.global.u64 	%rd26, %rd25;
	{ // callseq 1, 0
	.param .b64 param0;
	st.param.b64 	[param0], %rd26;
	.param .b64 param1;
	st.param.b64 	[param1], %rd18;
	.param .b32 retval0;
	call.uni (retval0), 
	vprintf, 
	(
	param0, 
	param1
	);
	ld.param.b32 	%r7, [retval0];
	} // callseq 1
	mov.b32 	%r9, 4;
	st.local.u32 	[%rd1], %r9;
	mov.u64 	%rd28, $str$1;
	cvta.global.u64 	%rd29, %rd28;
	{ // callseq 2, 0
	.param .b64 param0;
	st.param.b64 	[param0], %rd29;
	.param .b64 param1;
	st.param.b64 	[param1], %rd18;
	.param .b32 retval0;
	call.uni (retval0), 
	vprintf, 
	(
	param0, 
	param1
	);
	ld.param.b32 	%r10, [retval0];
	} // callseq 2
	bar.sync 	0;
	ld.shared.u64 	%rd54, [%r2];
	ld.u64 	%rd3, [%rd54+8];
	setp.eq.s64 	%p2, %rd3, 0;
	@%p2 bra 	$L__BB0_4;
	ld.u32 	%r12, [%rd54];
	ld.u32 	%r13, [%rd3];
	add.s32 	%r14, %r13, %r12;
	ld.u64 	%rd30, [%rd3+8];
	bar.sync 	0;
	ld.shared.u64 	%rd31, [%r2];
	st.u32 	[%rd31], %r14;
	ld.shared.u64 	%rd32, [%r2];
	st.u64 	[%rd32+8], %rd30;
	ld.shared.u64 	%rd54, [%r2];
$L__BB0_4:
	ld.u32 	%r15, [%rd54];
	mov.b32 	%r16, 1;
	st.local.v2.u32 	[%rd1], {%r16, %r1};
	st.local.u32 	[%rd1+8], %r15;
	mov.u64 	%rd33, $str$2;
	cvta.global.u64 	%rd34, %rd33;
	{ // callseq 3, 0
	.param .b64 param0;
	st.param.b64 	[param0], %rd34;
	.param .b64 param1;
	st.param.b64 	[param1], %rd18;
	.param .b32 retval0;
	call.uni (retval0), 
	vprintf, 
	(
	param0, 
	param1
	);
	ld.param.b32 	%r17, [retval0];
	} // callseq 3
	bar.sync 	0;
	ld.shared.u64 	%rd55, [%r2];
	ld.u64 	%rd7, [%rd55+8];
	setp.eq.s64 	%p3, %rd7, 0;
	@%p3 bra 	$L__BB0_6;
	ld.u32 	%r19, [%rd55];
	ld.u32 	%r20, [%rd7];
	add.s32 	%r21, %r20, %r19;
	ld.u64 	%rd36, [%rd7+8];
	bar.sync 	0;
	ld.shared.u64 	%rd37, [%r2];
	st.u32 	[%rd37], %r21;
	ld.shared.u64 	%rd38, [%r2];
	st.u64 	[%rd38+8], %rd36;
	ld.shared.u64 	%rd55, [%r2];
$L__BB0_6:
	ld.u32 	%r22, [%rd55];
	mov.b32 	%r23, 2;
	st.local.v2.u32 	[%rd1], {%r23, %r1};
	st.local.u32 	[%rd1+8], %r22;
	cvta.global.u64 	%rd40, %rd33;
	{ // callseq 4, 0
	.param .b64 param0;
	st.param.b64 	[param0], %rd40;
	.param .b64 param1;
	st.param.b64 	[param1], %rd18;
	.param .b32 retval0;
	call.uni (retval0), 
	vprintf, 
	(
	param0, 
	param1
	);
	ld.param.b32 	%r24, [retval0];
	} // callseq 4
	bar.sync 	0;
	ld.shared.u64 	%rd56, [%r2];
	ld.u64 	%rd11, [%rd56+8];
	setp.eq.s64 	%p4, %rd11, 0;
	@%p4 bra 	$L__BB0_8;
	ld.u32 	%r26, [%rd56];
	ld.u32 	%r27, [%rd11];
	add.s32 	%r28, %r27, %r26;
	ld.u64 	%rd42, [%rd11+8];
	bar.sync 	0;
	ld.shared.u64 	%rd43, [%r2];
	st.u32 	[%rd43], %r28;
	ld.shared.u64 	%rd44, [%r2];
	st.u64 	[%rd44+8], %rd42;
	ld.shared.u64 	%rd56, [%r2];
$L__BB0_8:
	ld.u32 	%r29, [%rd56];
	mov.b32 	%r30, 3;
	st.local.v2.u32 	[%rd1], {%r30, %r1};
	st.local.u32 	[%rd1+8], %r29;
	cvta.global.u64 	%rd46, %rd33;
	{ // callseq 5, 0
	.param .b64 param0;
	st.param.b64 	[param0], %rd46;
	.param .b64 param1;
	st.param.b64 	[param1], %rd18;
	.param .b32 retval0;
	call.uni (retval0), 
	vprintf, 
	(
	param0, 
	param1
	);
	ld.param.b32 	%r31, [retval0];
	} // callseq 5
	bar.sync 	0;
	ld.shared.u64 	%rd57, [%r2];
	ld.u64 	%rd15, [%rd57+8];
	setp.eq.s64 	%p5, %rd15, 0;
	@%p5 bra 	$L__BB0_10;
	ld.u32 	%r33, [%rd57];
	ld.u32 	%r34, [%rd15];
	add.s32 	%r35, %r34, %r33;
	ld.u64 	%rd48, [%rd15+8];
	bar.sync 	0;
	ld.shared.u64 	%rd49, [%r2];
	st.u32 	[%rd49], %r35;
	ld.shared.u64 	%rd50, [%r2];
	st.u64 	[%rd50+8], %rd48;
	ld.shared.u64 	%rd57, [%r2];
$L__BB0_10:
	ld.u32 	%r36, [%rd57];
	mov.b32 	%r37, 4;
	st.local.v2.u32 	[%rd1], {%r37, %r1};
	st.local.u32 	[%rd1+8], %r36;
	cvta.global.u64 	%rd52, %rd33;
	{ // callseq 6, 0
	.param .b64 param0;
	st.param.b64 	[param0], %rd52;
	.param .b64 param1;
	st.param.b64 	[param1], %rd18;
	.param .b32 retval0;
	call.uni (retval0), 
	vprintf, 
	(
	param0, 
	param1
	);
	ld.param.b32 	%r38, [retval0];
	} // callseq 6
	ret;

}


// ===== COMPILED SASS (sm_100) =====

	.target	sm_100

	.elftype	@"ET_EXEC"


//--------------------- .note.nv.tkinfo           --------------------------
	.section	.note.nv.tkinfo,"",@"SHT_NOTE"
	.sectionflags	@"SHF_NOTE_NV_TKINFO"
	.tkinfo
        /*0018*/ 	.word	0x00000002
        /*0030*/ 	.string	""
        /*0030*/ 	.string	"ptxas"
        /*0030*/ 	.string	"Cuda compilation tools, release 13.0, V13.0.88"
        /*0030*/ 	.string	"Build cuda_13.0.r13.0/compiler.36424714_0"
        /*0030*/ 	.string	"-arch sm_100 -m 64 "



//--------------------- .note.nv.cuinfo           --------------------------
	.section	.note.nv.cuinfo,"",@"SHT_NOTE"
	.sectionflags	@"SHF_NOTE_NV_CUINFO"
        /*0018*/ 	.short	0x0002
        /*001a*/ 	.short	0x0064
        /*001c*/ 	.short	0x0082
	.zero		2


//--------------------- .nv.info                  --------------------------
	.section	.nv.info,"",@"SHT_CUDA_INFO"
	.align	4


	//----- nvinfo : EIATTR_REGCOUNT
	.align		4
        /*0000*/ 	.byte	0x04, 0x2f
        /*0002*/ 	.short	(.L_4 - .L_3)
	.align		4
.L_3:
        /*0004*/ 	.word	index@(_Z23pointer_jump_algorithm_v)
        /*0008*/ 	.word	0x00000018


	//----- nvinfo : EIATTR_FRAME_SIZE
	.align		4
.L_4:
        /*000c*/ 	.byte	0x04, 0x11
        /*000e*/ 	.short	(.L_6 - .L_5)
	.align		4
.L_5:
        /*0010*/ 	.word	index@(_Z23pointer_jump_algorithm_v)
        /*0014*/ 	.word	0x00000010


	//----- nvinfo : EIATTR_MIN_STACK_SIZE
	.align		4
.L_6:
        /*0018*/ 	.byte	0x04, 0x12
        /*001a*/ 	.short	(.L_8 - .L_7)
	.align		4
.L_7:
        /*001c*/ 	.word	index@(_Z23pointer_jump_algorithm_v)
        /*0020*/ 	.word	0x00000010
.L_8:


//--------------------- .nv.compat                --------------------------
	.section	.nv.compat,"",@"SHT_CUDA_COMPAT_INFO"
	.align	4
        /*0000*/ 	.byte	0x02, 0x09, 0x00, 0x00, 0x02, 0x02, 0x01, 0x00, 0x02, 0x05, 0x05, 0x00, 0x03, 0x07, 0x01, 0x01
        /*0010*/ 	.byte	0x02, 0x03, 0x00, 0x00, 0x02, 0x06, 0x01, 0x00, 0x04, 0x0b, 0x08, 0x00, 0x09, 0x00, 0x00, 0x00
        /*0020*/ 	.byte	0x00, 0x00, 0x00, 0x00


//--------------------- .nv.info._Z23pointer_jump_algorithm_v --------------------------
	.section	.nv.info._Z23pointer_jump_algorithm_v,"",@"SHT_CUDA_INFO"
	.sectionflags	@""
	.align	4


	//----- nvinfo : EIATTR_CUDA_API_VERSION
	.align		4
        /*0000*/ 	.byte	0x04, 0x37
        /*0002*/ 	.short	(.L_10 - .L_9)
.L_9:
        /*0004*/ 	.word	0x00000082


	//----- nvinfo : EIATTR_SPARSE_MMA_MASK
	.align		4
.L_10:
        /*0008*/ 	.byte	0x03, 0x50
        /*000a*/ 	.short	0x0000


	//----- nvinfo : EIATTR_MAXREG_COUNT
	.align		4
        /*000c*/ 	.byte	0x03, 0x1b
        /*000e*/ 	.short	0x00ff


	//----- nvinfo : EIATTR_NUM_BARRIERS
	.align		4
        /*0010*/ 	.byte	0x02, 0x4c
        /*0012*/ 	.byte	0x01
	.zero		1


	//----- nvinfo : EIATTR_EXTERNS
	.align		4
        /*0014*/ 	.byte	0x04, 0x0f
        /*0016*/ 	.short	(.L_12 - .L_11)


	//   ....[0]....
	.align		4
.L_11:
        /*0018*/ 	.word	index@(malloc)


	//   ....[1]....
	.align		4
        /*001c*/ 	.word	index@(vprintf)


	//----- nvinfo : EIATTR_MERCURY_ISA_VERSION
	.align		4
.L_12:
        /*0020*/ 	.byte	0x03, 0x5f
        /*0022*/ 	.short	0x0101


	//----- nvinfo : EIATTR_VRC_CTA_INIT_COUNT
	.align		4
        /*0024*/ 	.byte	0x02, 0x4a
	.zero		1
	.zero		1


	//----- nvinfo : EIATTR_SYSCALL_OFFSETS
	.align		4
        /*0028*/ 	.byte	0x04, 0x46
        /*002a*/ 	.short	(.L_14 - .L_13)


	//   ....[0]....
.L_13:
        /*002c*/ 	.word	0x000000d0


	//   ....[1]....
        /*0030*/ 	.word	0x00000270


	//   ....[2]....
        /*0034*/ 	.word	0x00000310


	//   ....[3]....
        /*0038*/ 	.word	0x000004e0


	//   ....[4]....
        /*003c*/ 	.word	0x000006b0


	//   ....[5]....
        /*0040*/ 	.word	0x00000880


	//   ....[6]....
        /*0044*/ 	.word	0x00000a50


	//----- nvinfo : EIATTR_EXIT_INSTR_OFFSETS
	.align		4
.L_14:
        /*0048*/ 	.byte	0x04, 0x1c
        /*004a*/ 	.short	(.L_16 - .L_15)


	//   ....[0]....
.L_15:
        /*004c*/ 	.word	0x00000a60


	//----- nvinfo : EIATTR_SW_WAR
	.align		4
.L_16:
        /*0050*/ 	.byte	0x04, 0x36
        /*0052*/ 	.short	(.L_18 - .L_17)
.L_17:
        /*0054*/ 	.word	0x00000008
.L_18:


//--------------------- .nv.callgraph             --------------------------
	.section	.nv.callgraph,"",@"SHT_CUDA_CALLGRAPH"
	.align	4
	.sectionentsize	8
	.align		4
        /*0000*/ 	.word	0x00000000
	.align		4
        /*0004*/ 	.word	0xffffffff
	.align		4
        /*0008*/ 	.word	index@(_Z23pointer_jump_algorithm_v)
	.align		4
        /*000c*/ 	.word	index@(vprintf)
	.align		4
        /*0010*/ 	.word	index@(_Z23pointer_jump_algorithm_v)
	.align		4
        /*0014*/ 	.word	index@(malloc)
	.align		4
        /*0018*/ 	.word	0x00000000
	.align		4
        /*001c*/ 	.word	0xfffffffe
	.align		4
        /*0020*/ 	.word	0x00000000
	.align		4
        /*0024*/ 	.word	0xfffffffd
	.align		4
        /*0028*/ 	.word	0x00000000
	.align		4
        /*002c*/ 	.word	0xfffffffc


//--------------------- .nv.constant4             --------------------------
	.section	.nv.constant4,"a",@progbits
	.align	8
	.align		8
.nv.constant4:
        /*0000*/ 	.dword	malloc
	.align		8
        /*0008*/ 	.dword	vprintf
	.align		8
        /*0010*/ 	.dword	$str
	.align		8
        /*0018*/ 	.dword	$str$1
	.align		8
        /*0020*/ 	.dword	$str$2


//--------------------- .text._Z23pointer_jump_algorithm_v --------------------------
	.section	.text._Z23pointer_jump_algorithm_v,"ax",@progbits
	.align	128
        .global         _Z23pointer_jump_algorithm_v
        .type           _Z23pointer_jump_algorithm_v,@function
        .size           _Z23pointer_jump_algorithm_v,(.L_x_8 - _Z23pointer_jump_algorithm_v)
        .other          _Z23pointer_jump_algorithm_v,@"STO_CUDA_ENTRY STV_DEFAULT"
_Z23pointer_jump_algorithm_v:
.text._Z23pointer_jump_algorithm_v:
[----:B------:R-:W0:Y:S01]  /*0000*/  LDC R1, c[0x0][0x37c] ;  /* 0x0000df00ff017b82 */ /* 0x000e220000000800 */
[----:B------:R-:W-:Y:S01]  /*0010*/  MOV R0, 0x0 ;  /* 0x0000000000007802 */ /* 0x000fe20000000f00 */
[----:B------:R-:W1:Y:S01]  /*0020*/  LDCU UR4, c[0x0][0x2f8] ;  /* 0x00005f00ff0477ac */ /* 0x000e620008000800 */
[----:B------:R-:W2:Y:S01]  /*0030*/  S2R R17, SR_TID.X ;  /* 0x0000000000117919 */ /* 0x000ea20000002100 */
[----:B0-----:R-:W-:-:S04]  /*0040*/  VIADD R1, R1, 0xfffffff0 ;  /* 0xfffffff001017836 */ /* 0x001fc80000000000 */
[----:B------:R0:W3:Y:S01]  /*0050*/  LDC.64 R6, c[0x4][R0] ;  /* 0x0100000000067b82 */ /* 0x0000e20000000a00 */
[----:B------:R-:W4:Y:S01]  /*0060*/  LDCU UR5, c[0x0][0x2fc] ;  /* 0x00005f80ff0577ac */ /* 0x000f220008000800 */
[----:B------:R-:W-:Y:S02]  /*0070*/  IMAD.MOV.U32 R4, RZ, RZ, 0x10 ;  /* 0x00000010ff047424 */ /* 0x000fe400078e00ff */
[----:B------:R-:W-:Y:S01]  /*0080*/  IMAD.MOV.U32 R5, RZ, RZ, RZ ;  /* 0x000000ffff057224 */ /* 0x000fe200078e00ff */
[----:B------:R-:W0:Y:S01]  /*0090*/  LDCU.64 UR36, c[0x0][0x358] ;  /* 0x00006b00ff2477ac */ /* 0x000e220008000a00 */
[----:B-1----:R-:W-:-:S05]  /*00a0*/  IADD3 R2, P0, PT, R1, UR4, RZ ;  /* 0x0000000401027c10 */ /* 0x002fca000ff1e0ff */
[----:B--2-4-:R-:W-:-:S08]  /*00b0*/  IMAD.X R18, RZ, RZ, UR5, P0 ;  /* 0x00000005ff127e24 */ /* 0x014fd000080e06ff */
[----:B------:R-:W-:-:S07]  /*00c0*/  LEPC R20, `(.L_x_0) ;  /* 0x000000001014794e */ /* 0x000fce0000000000 */
[----:B0--3--:R-:W-:Y:S05]  /*00d0*/  CALL.ABS.NOINC R6 ;  /* 0x0000000006007343 */ /* 0x009fea0003c00000 */
.L_x_0:
[----:B------:R-:W0:Y:S01]  /*00e0*/  S2UR UR5, SR_CgaCtaId ;  /* 0x00000000000579c3 */ /* 0x000e220000008800 */
[----:B------:R-:W-:Y:S01]  /*00f0*/  UMOV UR4, 0x400 ;  /* 0x0000040000047882 */ /* 0x000fe20000000000 */
[----:B------:R-:W-:Y:S04]  /*0100*/  ST.E desc[UR36][R4.64], RZ ;  /* 0x000000ff04007985 */ /* 0x000fe8000c101924 */
[----:B------:R-:W-:Y:S01]  /*0110*/  ST.E.64 desc[UR36][R4.64+0x8], RZ ;  /* 0x000008ff04007985 */ /* 0x000fe2000c101b24 */
[----:B0-----:R-:W-:-:S06]  /*0120*/  ULEA UR4, UR5, UR4, 0x18 ;  /* 0x0000000405047291 */ /* 0x001fcc000f8ec0ff */
[C---:B------:R-:W-:Y:S01]  /*0130*/  LEA R19, R17.reuse, UR4, 0x3 ;  /* 0x0000000411137c11 */ /* 0x040fe2000f8e18ff */
[----:B------:R-:W-:Y:S05]  /*0140*/  WARPSYNC.ALL ;  /* 0x0000000000007948 */ /* 0x000fea0003800000 */
[----:B------:R0:W-:Y:S01]  /*0150*/  STS.64 [R19], R4 ;  /* 0x0000000413007388 */ /* 0x0001e20000000a00 */
[----:B------:R-:W-:Y:S01]  /*0160*/  BAR.SYNC.DEFER_BLOCKING 0x0 ;  /* 0x0000000000007b1d */ /* 0x000fe20000010000 */
[----:B------:R-:W-:Y:S01]  /*0170*/  ISETP.NE.AND P0, PT, R17, 0x9, PT ;  /* 0x000000091100780c */ /* 0x000fe20003f05270 */
[----:B------:R-:W-:Y:S01]  /*0180*/  IMAD.MOV.U32 R6, RZ, RZ, R2 ;  /* 0x000000ffff067224 */ /* 0x000fe200078e0002 */
[----:B------:R-:W-:Y:S01]  /*0190*/  MOV R16, 0x8 ;  /* 0x0000000800107802 */ /* 0x000fe20000000f00 */
[----:B------:R-:W-:-:S02]  /*01a0*/  IMAD.MOV.U32 R7, RZ, RZ, R18 ;  /* 0x000000ffff077224 */ /* 0x000fc400078e0012 */
[----:B------:R-:W0:Y:S02]  /*01b0*/  LDCU.64 UR4, c[0x4][0x10] ;  /* 0x01000200ff0477ac */ /* 0x000e240008000a00 */
[----:B------:R1:W2:Y:S06]  /*01c0*/  LDC.64 R8, c[0x4][R16] ;  /* 0x0100000010087b82 */ /* 0x0002ac0000000a00 */
[----:B------:R-:W-:Y:S01]  /*01d0*/  @P0 MOV R3, 0x1 ;  /* 0x0000000100030802 */ /* 0x000fe20000000f00 */
[----:B------:R-:W3:Y:S01]  /*01e0*/  @P0 LDS.64 R10, [R19] ;  /* 0x00000000130a0984 */ /* 0x000ee20000000a00 */
[----:B0-----:R-:W-:-:S02]  /*01f0*/  IMAD.U32 R4, RZ, RZ, UR4 ;  /* 0x00000004ff047e24 */ /* 0x001fc4000f8e00ff */
[----:B------:R-:W-:Y:S01]  /*0200*/  IMAD.U32 R5, RZ, RZ, UR5 ;  /* 0x00000005ff057e24 */ /* 0x000fe2000f8e00ff */
[----:B---3--:R-:W-:Y:S04]  /*0210*/  @P0 ST.E desc[UR36][R10.64], R3 ;  /* 0x000000030a000985 */ /* 0x008fe8000c101924 */
[----:B------:R-:W-:Y:S04]  /*0220*/  @P0 LDS.64 R12, [R19+0x8] ;  /* 0x00000800130c0984 */ /* 0x000fe80000000a00 */
[----:B------:R-:W0:Y:S04]  /*0230*/  @P0 LDS.64 R14, [R19] ;  /* 0x00000000130e0984 */ /* 0x000e280000000a00 */
[----:B0-----:R1:W-:Y:S04]  /*0240*/  @P0 ST.E.64 desc[UR36][R14.64+0x8], R12 ;  /* 0x0000080c0e000985 */ /* 0x0013e8000c101b24 */
[----:B--2---:R1:W-:Y:S02]  /*0250*/  STL [R1], R17 ;  /* 0x0000001101007387 */ /* 0x0043e40000100800 */
[----:B------:R-:W-:-:S07]  /*0260*/  LEPC R20, `(.L_x_1) ;  /* 0x000000001014794e */ /* 0x000fce0000000000 */
[----:B-1----:R-:W-:Y:S05]  /*0270*/  CALL.ABS.NOINC R8 ;  /* 0x0000000008007343 */ /* 0x002fea0003c00000 */
.L_x_1:
[----:B------:R-:W-:Y:S01]  /*0280*/  HFMA2 R0, -RZ, RZ, 0, 2.384185791015625e-07 ;  /* 0x00000004ff007431 */ /* 0x000fe200000001ff */
[----:B------:R0:W1:Y:S01]  /*0290*/  LDC.64 R8, c[0x4][R16] ;  /* 0x0100000010087b82 */ /* 0x0000620000000a00 */
[----:B------:R-:W2:Y:S01]  /*02a0*/  LDCU.64 UR4, c[0x4][0x18] ;  /* 0x01000300ff0477ac */ /* 0x000ea20008000a00 */
[----:B------:R-:W-:Y:S02]  /*02b0*/  IMAD.MOV.U32 R6, RZ, RZ, R2 ;  /* 0x000000ffff067224 */ /* 0x000fe400078e0002 */
[----:B------:R-:W-:Y:S01]  /*02c0*/  IMAD.MOV.U32 R7, RZ, RZ, R18 ;  /* 0x000000ffff077224 */ /* 0x000fe200078e0012 */
[----:B------:R0:W-:Y:S01]  /*02d0*/  STL [R1], R0 ;  /* 0x0000000001007387 */ /* 0x0001e20000100800 */
[----:B--2---:R-:W-:Y:S02]  /*02e0*/  IMAD.U32 R4, RZ, RZ, UR4 ;  /* 0x00000004ff047e24 */ /* 0x004fe4000f8e00ff */
[----:B0-----:R-:W-:-:S07]  /*02f0*/  IMAD.U32 R5, RZ, RZ, UR5 ;  /* 0x00000005ff057e24 */ /* 0x001fce000f8e00ff */
[----:B------:R-:W-:-:S07]  /*0300*/  LEPC R20, `(.L_x_2) ;  /* 0x000000001014794e */ /* 0x000fce0000000000 */
[----:B-1----:R-:W-:Y:S05]  /*0310*/  CALL.ABS.NOINC R8 ;  /* 0x0000000008007343 */ /* 0x002fea0003c00000 */
.L_x_2:
[----:B------:R-:W-:Y:S05]  /*0320*/  WARPSYNC.ALL ;  /* 0x0000000000007948 */ /* 0x000fea0003800000 */
[----:B------:R-:W-:Y:S01]  /*0330*/  BAR.SYNC.DEFER_BLOCKING 0x0 ;  /* 0x0000000000007b1d */ /* 0x000fe20000010000 */
[----:B------:R-:W-:-:S05]  /*0340*/  IMAD.MOV.U32 R16, RZ, RZ, 0x1 ;  /* 0x00000001ff107424 */ /* 0x000fca00078e00ff */
[----:B------:R-:W0:Y:S01]  /*0350*/  LDCU.64 UR4, c[0x4][0x20] ;  /* 0x01000400ff0477ac */ /* 0x000e220008000a00 */
[----:B------:R-:W1:Y:S04]  /*0360*/  LDS.64 R8, [R19] ;  /* 0x0000000013087984 */ /* 0x000e680000000a00 */
[----:B-1----:R-:W2:Y:S02]  /*0370*/  LD.E.64 R4, desc[UR36][R8.64+0x8] ;  /* 0x0000082408047980 */ /* 0x002ea4000c101b00 */
[----:B--2---:R-:W-:-:S04]  /*0380*/  ISETP.NE.U32.AND P0, PT, R4, RZ, PT ;  /* 0x000000ff0400720c */ /* 0x004fc80003f05070 */
[----:B------:R-:W-:-:S13]  /*0390*/  ISETP.NE.AND.EX P0, PT, R5, RZ, PT, P0 ;  /* 0x000000ff0500720c */ /* 0x000fda0003f05300 */
[----:B------:R-:W2:Y:S04]  /*03a0*/  @P0 LD.E R0, desc[UR36][R8.64] ;  /* 0x0000002408000980 */ /* 0x000ea8000c101900 */
[----:B------:R-:W2:Y:S04]  /*03b0*/  @P0 LD.E R3, desc[UR36][R4.64] ;  /* 0x0000002404030980 */ /* 0x000ea8000c101900 */
[----:B------:R-:W3:Y:S01]  /*03c0*/  @P0 LD.E.64 R6, desc[UR36][R4.64+0x8] ;  /* 0x0000082404060980 */ /* 0x000ee2000c101b00 */
[----:B------:R-:W-:Y:S06]  /*03d0*/  @P0 BAR.SYNC.DEFER_BLOCKING 0x0 ;  /* 0x0000000000000b1d */ /* 0x000fec0000010000 */
[----:B------:R-:W1:Y:S01]  /*03e0*/  @P0 LDS.64 R14, [R19] ;  /* 0x00000000130e0984 */ /* 0x000e620000000a00 */
[----:B--2---:R-:W-:-:S05]  /*03f0*/  @P0 IADD3 R21, PT, PT, R0, R3, RZ ;  /* 0x0000000300150210 */ /* 0x004fca0007ffe0ff */
[----:B-1----:R-:W-:Y:S04]  /*0400*/  @P0 ST.E desc[UR36][R14.64], R21 ;  /* 0x000000150e000985 */ /* 0x002fe8000c101924 */
[----:B------:R-:W3:Y:S04]  /*0410*/  @P0 LDS.64 R10, [R19] ;  /* 0x00000000130a0984 */ /* 0x000ee80000000a00 */
[----:B---3--:R-:W-:Y:S04]  /*0420*/  @P0 ST.E.64 desc[UR36][R10.64+0x8], R6 ;  /* 0x000008060a000985 */ /* 0x008fe8000c101b24 */
[----:B------:R-:W1:Y:S04]  /*0430*/  @P0 LDS.64 R8, [R19] ;  /* 0x0000000013080984 */ /* 0x000e680000000a00 */
[----:B-1----:R-:W2:Y:S01]  /*0440*/  LD.E R0, desc[UR36][R8.64] ;  /* 0x0000002408007980 */ /* 0x002ea2000c101900 */
[----:B------:R-:W-:Y:S01]  /*0450*/  MOV R3, 0x8 ;  /* 0x0000000800037802 */ /* 0x000fe20000000f00 */
[----:B0-----:R-:W-:Y:S01]  /*0460*/  IMAD.U32 R4, RZ, RZ, UR4 ;  /* 0x00000004ff047e24 */ /* 0x001fe2000f8e00ff */
[----:B------:R-:W-:Y:S01]  /*0470*/  MOV R7, R18 ;  /* 0x0000001200077202 */ /* 0x000fe20000000f00 */
[----:B------:R0:W-:Y:S01]  /*0480*/  STL.64 [R1], R16 ;  /* 0x0000001001007387 */ /* 0x0001e20000100a00 */
[----:B------:R0:W1:Y:S01]  /*0490*/  LDC.64 R12, c[0x4][R3] ;  /* 0x01000000030c7b82 */ /* 0x0000620000000a00 */
[----:B------:R-:W-:-:S02]  /*04a0*/  IMAD.U32 R5, RZ, RZ, UR5 ;  /* 0x00000005ff057e24 */ /* 0x000fc4000f8e00ff */
[----:B------:R-:W-:Y:S01]  /*04b0*/  IMAD.MOV.U32 R6, RZ, RZ, R2 ;  /* 0x000000ffff067224 */ /* 0x000fe200078e0002 */
[----:B-12---:R0:W-:Y:S06]  /*04c0*/  STL [R1+0x8], R0 ;  /* 0x0000080001007387 */ /* 0x0061ec0000100800 */
[----:B------:R-:W-:-:S07]  /*04d0*/  LEPC R20, `(.L_x_3) ;  /* 0x000000001014794e */ /* 0x000fce0000000000 */
[----:B0-----:R-:W-:Y:S05]  /*04e0*/  CALL.ABS.NOINC R12 ;  /* 0x000000000c007343 */ /* 0x001fea0003c00000 */
.L_x_3:
        /* <DEDUP_REMOVED lines=13> */
[----:B--2---:R-:W-:-:S05]  /*05c0*/  @P0 IMAD.IADD R15, R0, 0x1, R3 ;  /* 0x00000001000f0824 */ /* 0x004fca00078e0203 */
[----:B-1----:R-:W-:Y:S04]  /*05d0*/  @P0 ST.E desc[UR36][R12.64], R15 ;  /* 0x0000000f0c000985 */ /* 0x002fe8000c101924 */
[----:B------:R-:W3:Y:S04]  /*05e0*/  @P0 LDS.64 R10, [R19] ;  /* 0x00000000130a0984 */ /* 0x000ee80000000a00 */
[----:B---3--:R-:W-:Y:S04]  /*05f0*/  @P0 ST.E.64 desc[UR36][R10.64+0x8], R6 ;  /* 0x000008060a000985 */ /* 0x008fe8000c101b24 */
[----:B------:R-:W1:Y:S04]  /*0600*/  @P0 LDS.64 R8, [R19] ;  /* 0x0000000013080984 */ /* 0x000e680000000a00 */
[----:B-1----:R-:W2:Y:S01]  /*0610*/  LD.E R0, desc[UR36][R8.64] ;  /* 0x0000002408007980 */ /* 0x002ea2000c101900 */
[----:B------:R-:W-:Y:S01]  /*0620*/  MOV R3, 0x8 ;  /* 0x0000000800037802 */ /* 0x000fe20000000f00 */
[----:B0-----:R-:W-:Y:S01]  /*0630*/  IMAD.U32 R4, RZ, RZ, UR4 ;  /* 0x00000004ff047e24 */ /* 0x001fe2000f8e00ff */
[----:B------:R-:W-:Y:S01]  /*0640*/  MOV R5, UR5 ;  /* 0x0000000500057c02 */ /* 0x000fe20008000f00 */
[----:B------:R0:W-:Y:S01]  /*0650*/  STL.64 [R1], R16 ;  /* 0x0000001001007387 */ /* 0x0001e20000100a00 */
[----:B------:R0:W1:Y:S01]  /*0660*/  LDC.64 R12, c[0x4][R3] ;  /* 0x01000000030c7b82 */ /* 0x0000620000000a00 */
[----:B------:R-:W-:-:S02]  /*0670*/  IMAD.MOV.U32 R6, RZ, RZ, R2 ;  /* 0x000000ffff067224 */ /* 0x000fc400078e0002 */
[----:B------:R-:W-:Y:S01]  /*0680*/  IMAD.MOV.U32 R7, RZ, RZ, R18 ;  /* 0x000000ffff077224 */ /* 0x000fe200078e0012 */
[----:B-12---:R0:W-:Y:S06]  /*0690*/  STL [R1+0x8], R0 ;  /* 0x0000080001007387 */ /* 0x0061ec0000100800 */
[----:B------:R-:W-:-:S07]  /*06a0*/  LEPC R20, `(.L_x_4) ;  /* 0x000000001014794e */ /* 0x000fce0000000000 */
[----:B0-----:R-:W-:Y:S05]  /*06b0*/  CALL.ABS.NOINC R12 ;  /* 0x000000000c007343 */ /* 0x001fea0003c00000 */
.L_x_4:
[----:B------:R-:W-:Y:S05]  /*06c0*/  WARPSYNC.ALL ;  /* 0x0000000000007948 */ /* 0x000fea0003800000 */
[----:B------:R-:W-:Y:S01]  /*06d0*/  BAR.SYNC.DEFER_BLOCKING 0x0 ;  /* 0x0000000000007b1d */ /* 0x000fe20000010000 */
[----:B------:R-:W-:-:S05]  /*06e0*/  HFMA2 R16, -RZ, RZ, 0, 1.78813934326171875e-07 ;  /* 0x00000003ff107431 */ /* 0x000fca00000001ff */
        /* <DEDUP_REMOVED lines=26> */
.L_x_5:
        /* <DEDUP_REMOVED lines=29> */
.L_x_6:
[----:B------:R-:W-:Y:S05]  /*0a60*/  EXIT ;  /* 0x000000000000794d */ /* 0x000fea0003800000 */
.L_x_7:
[----:B------:R-:W-:-:S00]  /*0a70*/  BRA `(.L_x_7) ;  /* 0xfffffffc00fc7947 */ /* 0x000fc0000383ffff */
[----:B------:R-:W-:-:S00]  /*0a80*/  NOP ;  /* 0x0000000000007918 */ /* 0x000fc00000000000 */
[----:B------:R-:W-:-:S00]  /*0a90*/  NOP ;  /* 0x0000000000007918 */ /* 0x000fc00000000000 */
[----:B------:R-:W-:-:S00]  /*0aa0*/  NOP ;  /* 0x0000000000007918 */ /* 0x000fc00000000000 */
[----:B------:R-:W-:-:S00]  /*0ab0*/  NOP ;  /* 0x0000000000007918 */ /* 0x000fc00000000000 */
[----:B------:R-:W-:-:S00]  /*0ac0*/  NOP ;  /* 0x0000000000007918 */ /* 0x000fc00000000000 */
[----:B------:R-:W-:-:S00]  /*0ad0*/  NOP ;  /* 0x0000000000007918 */ /* 0x000fc00000000000 */
[----:B------:R-:W-:-:S00]  /*0ae0*/  NOP ;  /* 0x0000000000007918 */ /* 0x000fc00000000000 */
[----:B------:R-:W-:-:S00]  /*0af0*/  NOP ;  /* 0x0000000000007918 */ /* 0x000fc00000000000 */
.L_x_8:


//--------------------- .nv.global.init           --------------------------
	.section	.nv.global.init,"aw",@progbits
.nv.global.init:
	.type		$str,@object
	.size		$str,($str$1 - $str)
$str:
        /*0000*/ 	.byte	0x48, 0x65, 0x6c, 0x6c, 0x6f, 0x20, 0x66, 0x72, 0x6f, 0x6d, 0x20, 0x74, 0x68, 0x72, 0x65, 0x61
        /*0010*/ 	.byte	0x64, 0x20, 0x25, 0x64, 0x0a, 0x00
	.type		$str$1,@object
	.size		$str$1,($str$2 - $str$1)
$str$1:
        /*0016*/ 	.byte	0x49, 0x74, 0x65, 0x72, 0x61, 0x74, 0x69, 0x6f, 0x6e, 0x20, 0x6e, 0x75, 0x6d, 0x62, 0x65, 0x72
        /*0026*/ 	.byte	0x20, 0x69, 0x73, 0x20, 0x25, 0x64, 0x0a, 0x00
	.type		$str$2,@object
	.size		$str$2,(.L_2 - $str$2)
$str$2:
        /*002e*/ 	.byte	0x49, 0x6e, 0x20, 0x69, 0x74, 0x65, 0x72, 0x61, 0x74, 0x69, 0x6f, 0x6e, 0x20, 0x25, 0x64, 0x2c
        /*003e*/ 	.byte	0x20, 0x6e, 0x6f, 0x64, 0x65, 0x73, 0x5b, 0x25, 0x64, 0x5d, 0x2e, 0x64, 0x69, 0x73, 0x74, 0x20
        /*004e*/ 	.byte	0x62, 0x65, 0x63, 0x6f, 0x6d, 0x65, 0x73, 0x20, 0x25, 0x64, 0x0a, 0x00
.L_2:


//--------------------- .nv.shared._Z23pointer_jump_algorithm_v --------------------------
	.section	.nv.shared._Z23pointer_jump_algorithm_v,"aw",@nobits
	.sectionflags	@""
	.align	8
.nv.shared._Z23pointer_jump_algorithm_v:
	.zero		1104


//--------------------- .nv.shared.reserved.0     --------------------------
	.section	.nv.shared.reserved.0,"aw",@nobits
	.weak		__nv_reservedSMEM_offset_0_alias
	.size		__nv_reservedSMEM_offset_0_alias, 0, 64
	.other		__nv_reservedSMEM_offset_0_alias,@"STO_CUDA_RESERVED_SHARED STV_DEFAULT"
__nv_reservedSMEM_offset_0_alias:
	.zero		0
	.zero		64


//--------------------- .nv.constant0._Z23pointer_jump_algorithm_v --------------------------
	.section	.nv.constant0._Z23pointer_jump_algorithm_v,"a",@progbits
	.sectionflags	@""
	.align	4
.nv.constant0._Z23pointer_jump_algorithm_v:
	.zero		896


//--------------------- SYMBOLS --------------------------

	.type		.nv.reservedSmem.offset0,@object
	.size		.nv.reservedSmem.offset0,0x4
	.type		.nv.reservedSmem.cap,@object
	.size		.nv.reservedSmem.cap,0x4
	.type		malloc,@function
	.type		vprintf,@function
